	.headerflags	@"EF_CUDA_TEXMODE_UNIFIED EF_CUDA_64BIT_ADDRESS EF_CUDA_ACCELERATORS EF_CUDA_SM90 EF_CUDA_VIRTUAL_SM(EF_CUDA_SM90)"
	.elftype	@"ET_EXEC"


//--------------------- .nv.info                  --------------------------
	.section	.nv.info,"",@"SHT_CUDA_INFO"
	.align	4


	//----- nvinfo : EIATTR_REGCOUNT
	.align		4
        /*0000*/ 	.byte	0x04, 0x2f
        /*0002*/ 	.short	(.L_3 - .L_2)
	.align		4
.L_2:
        /*0004*/ 	.word	index@(triton_poi_fused__native_batch_norm_legit_no_training_sigmoid_0)
        /*0008*/ 	.word	0x00000012


	//----- nvinfo : EIATTR_MIN_STACK_SIZE
	.align		4
.L_3:
        /*000c*/ 	.byte	0x04, 0x12
        /*000e*/ 	.short	(.L_5 - .L_4)
	.align		4
.L_4:
        /*0010*/ 	.word	index@(triton_poi_fused__native_batch_norm_legit_no_training_sigmoid_0)
        /*0014*/ 	.word	0x00000000


	//----- nvinfo : EIATTR_FRAME_SIZE
	.align		4
.L_5:
        /*0018*/ 	.byte	0x04, 0x11
        /*001a*/ 	.short	(.L_7 - .L_6)
	.align		4
.L_6:
        /*001c*/ 	.word	index@(triton_poi_fused__native_batch_norm_legit_no_training_sigmoid_0)
        /*0020*/ 	.word	0x00000000


	//----- nvinfo : EIATTR_MIN_STACK_SIZE
	.align		4
.L_7:
        /*0024*/ 	.byte	0x04, 0x12
        /*0026*/ 	.short	(.L_9 - .L_8)
	.align		4
.L_8:
        /*0028*/ 	.word	index@(triton_poi_fused__native_batch_norm_legit_no_training_sigmoid_0)
        /*002c*/ 	.word	0x00000000
.L_9:


//--------------------- .nv.info.triton_poi_fused__native_batch_norm_legit_no_training_sigmoid_0 --------------------------
	.section	.nv.info.triton_poi_fused__native_batch_norm_legit_no_training_sigmoid_0,"",@"SHT_CUDA_INFO"
	.sectionflags	@""
	.align	4


	//----- nvinfo : EIATTR_CUDA_API_VERSION
	.align		4
        /*0000*/ 	.byte	0x04, 0x37
        /*0002*/ 	.short	(.L_11 - .L_10)
.L_10:
        /*0004*/ 	.word	0x0000007c


	//----- nvinfo : EIATTR_KPARAM_INFO
	.align		4
.L_11:
        /*0008*/ 	.byte	0x04, 0x17
        /*000a*/ 	.short	(.L_13 - .L_12)
.L_12:
        /*000c*/ 	.word	0x00000000
        /*0010*/ 	.short	0x0006
        /*0012*/ 	.short	0x0030
        /*0014*/ 	.byte	0x00, 0xf0, 0x11, 0x00


	//----- nvinfo : EIATTR_KPARAM_INFO
	.align		4
.L_13:
        /*0018*/ 	.byte	0x04, 0x17
        /*001a*/ 	.short	(.L_15 - .L_14)
.L_14:
        /*001c*/ 	.word	0x00000000
        /*0020*/ 	.short	0x0005
        /*0022*/ 	.short	0x0028
        /*0024*/ 	.byte	0x00, 0xf4, 0x21, 0x00


	//----- nvinfo : EIATTR_KPARAM_INFO
	.align		4
.L_15:
        /*0028*/ 	.byte	0x04, 0x17
        /*002a*/ 	.short	(.L_17 - .L_16)
.L_16:
        /*002c*/ 	.word	0x00000000
        /*0030*/ 	.short	0x0004
        /*0032*/ 	.short	0x0020
        /*0034*/ 	.byte	0x00, 0xf4, 0x21, 0x00


	//----- nvinfo : EIATTR_KPARAM_INFO
	.align		4
.L_17:
        /*0038*/ 	.byte	0x04, 0x17
        /*003a*/ 	.short	(.L_19 - .L_18)
.L_18:
        /*003c*/ 	.word	0x00000000
        /*0040*/ 	.short	0x0003
        /*0042*/ 	.short	0x0018
        /*0044*/ 	.byte	0x00, 0xf4, 0x21, 0x00


	//----- nvinfo : EIATTR_KPARAM_INFO
	.align		4
.L_19:
        /*0048*/ 	.byte	0x04, 0x17
        /*004a*/ 	.short	(.L_21 - .L_20)
.L_20:
        /*004c*/ 	.word	0x00000000
        /*0050*/ 	.short	0x0002
        /*0052*/ 	.short	0x0010
        /*0054*/ 	.byte	0x00, 0xf4, 0x21, 0x00


	//----- nvinfo : EIATTR_KPARAM_INFO
	.align		4
.L_21:
        /*0058*/ 	.byte	0x04, 0x17
        /*005a*/ 	.short	(.L_23 - .L_22)
.L_22:
        /*005c*/ 	.word	0x00000000
        /*0060*/ 	.short	0x0001
        /*0062*/ 	.short	0x0008
        /*0064*/ 	.byte	0x00, 0xf4, 0x21, 0x00


	//----- nvinfo : EIATTR_KPARAM_INFO
	.align		4
.L_23:
        /*0068*/ 	.byte	0x04, 0x17
        /*006a*/ 	.short	(.L_25 - .L_24)
.L_24:
        /*006c*/ 	.word	0x00000000
        /*0070*/ 	.short	0x0000
        /*0072*/ 	.short	0x0000
        /*0074*/ 	.byte	0x00, 0xf4, 0x21, 0x00


	//----- nvinfo : EIATTR_SPARSE_MMA_MASK
	.align		4
.L_25:
        /*0078*/ 	.byte	0x03, 0x50
        /*007a*/ 	.short	0x0000


	//----- nvinfo : EIATTR_MAXREG_COUNT
	.align		4
        /*007c*/ 	.byte	0x03, 0x1b
        /*007e*/ 	.short	0x00ff


	//----- nvinfo : EIATTR_EXIT_INSTR_OFFSETS
	.align		4
        /*0080*/ 	.byte	0x04, 0x1c
        /*0082*/ 	.short	(.L_27 - .L_26)


	//   ....[0]....
.L_26:
        /*0084*/ 	.word	0x000003c0


	//   ....[1]....
        /*0088*/ 	.word	0x000003e0


	//----- nvinfo : EIATTR_REQNTID
	.align		4
.L_27:
        /*008c*/ 	.byte	0x04, 0x10
        /*008e*/ 	.short	(.L_29 - .L_28)
.L_28:
        /*0090*/ 	.word	0x00000080
        /*0094*/ 	.word	0x00000001
        /*0098*/ 	.word	0x00000001


	//----- nvinfo : EIATTR_CBANK_PARAM_SIZE
	.align		4
.L_29:
        /*009c*/ 	.byte	0x03, 0x19
        /*009e*/ 	.short	0x0034


	//----- nvinfo : EIATTR_PARAM_CBANK
	.align		4
        /*00a0*/ 	.byte	0x04, 0x0a
        /*00a2*/ 	.short	(.L_31 - .L_30)
	.align		4
.L_30:
        /*00a4*/ 	.word	index@(.nv.constant0.triton_poi_fused__native_batch_norm_legit_no_training_sigmoid_0)
        /*00a8*/ 	.short	0x0210
        /*00aa*/ 	.short	0x0034


	//----- nvinfo : EIATTR_SW_WAR
	.align		4
.L_31:
        /*00ac*/ 	.byte	0x04, 0x36
        /*00ae*/ 	.short	(.L_33 - .L_32)
.L_32:
        /*00b0*/ 	.word	0x00000008
.L_33:


//--------------------- .nv.callgraph             --------------------------
	.section	.nv.callgraph,"",@"SHT_CUDA_CALLGRAPH"
	.align	4
	.sectionentsize	8
	.align		4
        /*0000*/ 	.word	0x00000000
	.align		4
        /*0004*/ 	.word	0xffffffff
	.align		4
        /*0008*/ 	.word	0x00000000
	.align		4
        /*000c*/ 	.word	0xfffffffe
	.align		4
        /*0010*/ 	.word	0x00000000
	.align		4
        /*0014*/ 	.word	0xfffffffd
	.align		4
        /*0018*/ 	.word	0x00000000
	.align		4
        /*001c*/ 	.word	0xfffffffc


//--------------------- .nv.constant4             --------------------------
	.section	.nv.constant4,"a",@progbits
	.align	8
	.align		8
.nv.constant4:
        /*0000*/ 	.dword	_$_str
	.align		8
        /*0008*/ 	.dword	_$_str_$_2


//--------------------- .text.triton_poi_fused__native_batch_norm_legit_no_training_sigmoid_0 --------------------------
	.section	.text.triton_poi_fused__native_batch_norm_legit_no_training_sigmoid_0,"ax",@progbits
	.align	128
        .global         triton_poi_fused__native_batch_norm_legit_no_training_sigmoid_0
        .type           triton_poi_fused__native_batch_norm_legit_no_training_sigmoid_0,@function
        .size           triton_poi_fused__native_batch_norm_legit_no_training_sigmoid_0,(.L_x_1 - triton_poi_fused__native_batch_norm_legit_no_training_sigmoid_0)
        .other          triton_poi_fused__native_batch_norm_legit_no_training_sigmoid_0,@"STO_CUDA_ENTRY STV_DEFAULT"
triton_poi_fused__native_batch_norm_legit_no_training_sigmoid_0:
.text.triton_poi_fused__native_batch_norm_legit_no_training_sigmoid_0:
[----:B------:R-:W0:Y:S01]  /*0000*/  LDC R1, c[0x0][0x28] ;  /* 0x00000a00ff017b82 */ /* 0x000e220000000800 */
[----:B------:R-:W1:Y:S07]  /*0010*/  S2R R0, SR_TID.X ;  /* 0x0000000000007919 */ /* 0x000e6e0000002100 */
[----:B------:R-:W2:Y:S01]  /*0020*/  LDC.64 R6, c[0x0][0x220] ;  /* 0x00008800ff067b82 */ /* 0x000ea20000000a00 */
[----:B------:R-:W-:Y:S01]  /*0030*/  CS2R R14, SRZ ;  /* 0x00000000000e7805 */ /* 0x000fe2000001ff00 */
[----:B------:R-:W-:Y:S01]  /*0040*/  ULDC.64 UR4, c[0x0][0x208] ;  /* 0x0000820000047ab9 */ /* 0x000fe20000000a00 */
[----:B------:R-:W3:Y:S05]  /*0050*/  S2R R3, SR_CTAID.X ;  /* 0x0000000000037919 */ /* 0x000eea0000002500 */
[----:B------:R-:W4:Y:S08]  /*0060*/  LDC.64 R4, c[0x0][0x218] ;  /* 0x00008600ff047b82 */ /* 0x000f300000000a00 */
[----:B------:R-:W5:Y:S08]  /*0070*/  LDC.64 R8, c[0x0][0x228] ;  /* 0x00008a00ff087b82 */ /* 0x000f700000000a00 */
[----:B------:R-:W5:Y:S01]  /*0080*/  LDC.64 R10, c[0x0][0x230] ;  /* 0x00008c00ff0a7b82 */ /* 0x000f620000000a00 */
[----:B-1----:R-:W-:-:S02]  /*0090*/  LOP3.LUT R0, R0, 0x7f, RZ, 0xc0, !PT ;  /* 0x0000007f00007812 */ /* 0x002fc400078ec0ff */
[----:B---3--:R-:W-:Y:S02]  /*00a0*/  SHF.R.S32.HI R2, RZ, 0x18, R3 ;  /* 0x00000018ff027819 */ /* 0x008fe40000011403 */
[----:B------:R-:W-:Y:S02]  /*00b0*/  LEA R0, R3, R0, 0x7 ;  /* 0x0000000003007211 */ /* 0x000fe400078e38ff */
[----:B------:R-:W-:Y:S02]  /*00c0*/  SGXT R3, R2, 0x1 ;  /* 0x000000010203781a */ /* 0x000fe40000000200 */
[----:B------:R-:W-:Y:S02]  /*00d0*/  ISETP.GE.AND P0, PT, R0, 0x100, PT ;  /* 0x000001000000780c */ /* 0x000fe40003f06270 */
[----:B------:R-:W-:-:S04]  /*00e0*/  LEA.HI R3, R3, R0, RZ, 0x4 ;  /* 0x0000000003037211 */ /* 0x000fc800078f20ff */
[----:B------:R-:W-:-:S04]  /*00f0*/  SHF.R.S32.HI R3, RZ, 0x4, R3 ;  /* 0x00000004ff037819 */ /* 0x000fc80000011403 */
[----:B------:R-:W-:-:S04]  /*0100*/  LEA.HI R2, R3, R3, RZ, 0x2 ;  /* 0x0000000303027211 */ /* 0x000fc800078f10ff */
[----:B------:R-:W-:-:S04]  /*0110*/  LOP3.LUT R2, R2, 0xfffffffc, RZ, 0xc0, !PT ;  /* 0xfffffffc02027812 */ /* 0x000fc800078ec0ff */
[----:B------:R-:W-:Y:S02]  /*0120*/  IADD3 R13, R3, -R2, RZ ;  /* 0x80000002030d7210 */ /* 0x000fe40007ffe0ff */
[----:B------:R-:W1:Y:S03]  /*0130*/  LDC.64 R2, c[0x0][0x210] ;  /* 0x00008400ff027b82 */ /* 0x000e660000000a00 */
[----:B--2---:R-:W-:-:S05]  /*0140*/  IMAD.WIDE R6, R13, 0x4, R6 ;  /* 0x000000040d067825 */ /* 0x004fca00078e0206 */
[----:B------:R5:W2:Y:S01]  /*0150*/  @!P0 LDG.E.EL R14, desc[UR4][R6.64] ;  /* 0x00000004060e8981 */ /* 0x000aa2000c2e1900 */
[----:B------:R-:W-:Y:S01]  /*0160*/  HFMA2.MMA R12, -RZ, RZ, 0, 0 ;  /* 0x00000000ff0c7435 */ /* 0x000fe200000001ff */
[----:B----4-:R-:W-:-:S05]  /*0170*/  IMAD.WIDE R4, R13, 0x4, R4 ;  /* 0x000000040d047825 */ /* 0x010fca00078e0204 */
[----:B------:R3:W4:Y:S01]  /*0180*/  @!P0 LDG.E.EL R15, desc[UR4][R4.64] ;  /* 0x00000004040f8981 */ /* 0x000722000c2e1900 */
[----:B-----5:R-:W-:-:S04]  /*0190*/  IMAD.WIDE R6, R13, 0x4, R8 ;  /* 0x000000040d067825 */ /* 0x020fc800078e0208 */
[----:B-1----:R-:W-:-:S04]  /*01a0*/  IMAD.WIDE R2, R0, 0x4, R2 ;  /* 0x0000000400027825 */ /* 0x002fc800078e0202 */
[----:B0-----:R-:W-:Y:S01]  /*01b0*/  IMAD.WIDE R8, R13, 0x4, R10 ;  /* 0x000000040d087825 */ /* 0x001fe200078e020a */
[----:B------:R0:W4:Y:S01]  /*01c0*/  @!P0 LDG.E R12, desc[UR4][R2.64] ;  /* 0x00000004020c8981 */ /* 0x000122000c1e1900 */
[----:B------:R-:W-:-:S06]  /*01d0*/  CS2R R10, SRZ ;  /* 0x00000000000a7805 */ /* 0x000fcc000001ff00 */
[----:B------:R-:W5:Y:S04]  /*01e0*/  @!P0 LDG.E.EL R10, desc[UR4][R6.64] ;  /* 0x00000004060a8981 */ /* 0x000f68000c2e1900 */
[----:B------:R-:W5:Y:S01]  /*01f0*/  @!P0 LDG.E.EL R11, desc[UR4][R8.64] ;  /* 0x00000004080b8981 */ /* 0x000f62000c2e1900 */
[----:B---3--:R-:W-:Y:S01]  /*0200*/  MOV R5, 0x3e800000 ;  /* 0x3e80000000057802 */ /* 0x008fe20000000f00 */
[----:B--2---:R-:W-:-:S04]  /*0210*/  FADD R14, R14, 9.9999997473787516356e-06 ;  /* 0x3727c5ac0e0e7421 */ /* 0x004fc80000000000 */
[----:B------:R-:W1:Y:S02]  /*0220*/  MUFU.SQRT R13, R14 ;  /* 0x0000000e000d7308 */ /* 0x000e640000002000 */
[C---:B-1----:R-:W-:Y:S02]  /*0230*/  FSETP.GT.AND P1, PT, R13.reuse, 8.50705917302346158658e+37, PT ;  /* 0x7e8000000d00780b */ /* 0x042fe40003f24000 */
[----:B------:R-:W-:-:S11]  /*0240*/  FSETP.GEU.AND P2, PT, R13, 1.175494350822287508e-38, PT ;  /* 0x008000000d00780b */ /* 0x000fd60003f4e000 */
[----:B------:R-:W-:-:S04]  /*0250*/  @P1 FMUL R13, R13, 0.25 ;  /* 0x3e8000000d0d1820 */ /* 0x000fc80000400000 */
[----:B------:R-:W-:-:S06]  /*0260*/  @!P2 FMUL R13, R13, 16777216 ;  /* 0x4b8000000d0da820 */ /* 0x000fcc0000400000 */
[----:B------:R-:W1:Y:S01]  /*0270*/  MUFU.RCP R13, R13 ;  /* 0x0000000d000d7308 */ /* 0x000e620000001000 */
[----:B0-----:R-:W-:Y:S01]  /*0280*/  FSEL R2, R5, 1, P1 ;  /* 0x3f80000005027808 */ /* 0x001fe20000800000 */
[----:B----4-:R-:W-:-:S04]  /*0290*/  FADD R12, -R15, R12 ;  /* 0x0000000c0f0c7221 */ /* 0x010fc80000000100 */
[----:B------:R-:W-:-:S04]  /*02a0*/  @!P2 FMUL R2, R2, 16777216 ;  /* 0x4b8000000202a820 */ /* 0x000fc80000400000 */
[----:B-1----:R-:W-:-:S04]  /*02b0*/  FMUL R3, R13, R2 ;  /* 0x000000020d037220 */ /* 0x002fc80000400000 */
[----:B------:R-:W-:-:S04]  /*02c0*/  FMUL R12, R12, R3 ;  /* 0x000000030c0c7220 */ /* 0x000fc80000400000 */
[----:B-----5:R-:W-:-:S04]  /*02d0*/  FFMA R10, R12, R10, R11 ;  /* 0x0000000a0c0a7223 */ /* 0x020fc8000000000b */
[----:B------:R-:W-:-:S04]  /*02e0*/  FADD R10, RZ, -R10 ;  /* 0x8000000aff0a7221 */ /* 0x000fc80000000000 */
[----:B------:R-:W-:-:S05]  /*02f0*/  FMUL R10, R10, 1.4426950216293334961 ;  /* 0x3fb8aa3b0a0a7820 */ /* 0x000fca0000400000 */
[----:B------:R-:W-:-:S13]  /*0300*/  FSETP.GEU.AND P1, PT, R10, -126, PT ;  /* 0xc2fc00000a00780b */ /* 0x000fda0003f2e000 */
[----:B------:R-:W-:-:S04]  /*0310*/  @!P1 FMUL R10, R10, 0.5 ;  /* 0x3f0000000a0a9820 */ /* 0x000fc80000400000 */
[----:B------:R-:W0:Y:S02]  /*0320*/  MUFU.EX2 R2, R10 ;  /* 0x0000000a00027308 */ /* 0x000e240000000800 */
[----:B0-----:R-:W-:-:S04]  /*0330*/  @!P1 FMUL R2, R2, R2 ;  /* 0x0000000202029220 */ /* 0x001fc80000400000 */
[----:B------:R-:W-:Y:S02]  /*0340*/  FADD R4, R2, 1 ;  /* 0x3f80000002047421 */ /* 0x000fe40000000000 */
[----:B------:R-:W0:Y:S03]  /*0350*/  LDC.64 R2, c[0x0][0x238] ;  /* 0x00008e00ff027b82 */ /* 0x000e260000000a00 */
[----:B------:R-:W-:-:S13]  /*0360*/  FSETP.GT.AND P1, PT, R4, 8.50705917302346158658e+37, PT ;  /* 0x7e8000000400780b */ /* 0x000fda0003f24000 */
[----:B------:R-:W-:-:S06]  /*0370*/  @P1 FMUL R4, R4, 0.25 ;  /* 0x3e80000004041820 */ /* 0x000fcc0000400000 */
[----:B------:R-:W1:Y:S01]  /*0380*/  MUFU.RCP R4, R4 ;  /* 0x0000000400047308 */ /* 0x000e620000001000 */
[----:B------:R-:W-:Y:S01]  /*0390*/  FSEL R5, R5, 1, P1 ;  /* 0x3f80000005057808 */ /* 0x000fe20000800000 */
[----:B0-----:R-:W-:-:S04]  /*03a0*/  IMAD.WIDE R2, R0, 0x4, R2 ;  /* 0x0000000400027825 */ /* 0x001fc800078e0202 */
[----:B-1----:R-:W-:Y:S01]  /*03b0*/  FMUL R5, R4, R5 ;  /* 0x0000000504057220 */ /* 0x002fe20000400000 */
[----:B------:R-:W-:Y:S06]  /*03c0*/  @P0 EXIT ;  /* 0x000000000000094d */ /* 0x000fec0003800000 */
[----:B------:R-:W-:Y:S01]  /*03d0*/  STG.E desc[UR4][R2.64], R5 ;  /* 0x0000000502007986 */ /* 0x000fe2000c101904 */
[----:B------:R-:W-:Y:S05]  /*03e0*/  EXIT ;  /* 0x000000000000794d */ /* 0x000fea0003800000 */
.L_x_0:
[----:B------:R-:W-:-:S00]  /*03f0*/  BRA `(.L_x_0) ;  /* 0xfffffffc00fc7947 */ /* 0x000fc0000383ffff */
[----:B------:R-:W-:-:S00]  /*0400*/  NOP ;  /* 0x0000000000007918 */ /* 0x000fc00000000000 */
[----:B------:R-:W-:-:S00]  /*0410*/  NOP ;  /* 0x0000000000007918 */ /* 0x000fc00000000000 */
[----:B------:R-:W-:-:S00]  /*0420*/  NOP ;  /* 0x0000000000007918 */ /* 0x000fc00000000000 */
[----:B------:R-:W-:-:S00]  /*0430*/  NOP ;  /* 0x0000000000007918 */ /* 0x000fc00000000000 */
[----:B------:R-:W-:-:S00]  /*0440*/  NOP ;  /* 0x0000000000007918 */ /* 0x000fc00000000000 */
[----:B------:R-:W-:-:S00]  /*0450*/  NOP ;  /* 0x0000000000007918 */ /* 0x000fc00000000000 */
[----:B------:R-:W-:-:S00]  /*0460*/  NOP ;  /* 0x0000000000007918 */ /* 0x000fc00000000000 */
[----:B------:R-:W-:-:S00]  /*0470*/  NOP ;  /* 0x0000000000007918 */ /* 0x000fc00000000000 */
.L_x_1:


//--------------------- .nv.global.init           --------------------------
	.section	.nv.global.init,"aw",@progbits
.nv.global.init:
	.type		_$_str,@object
	.size		_$_str,(_$_str_$_2 - _$_str)
_$_str:
        /*0000*/ 	.byte	0x5f, 0x5f, 0x43, 0x55, 0x44, 0x41, 0x5f, 0x46, 0x54, 0x5a, 0x00
	.type		_$_str_$_2,@object
	.size		_$_str_$_2,(.L_1 - _$_str_$_2)
_$_str_$_2:
        /*000b*/ 	.byte	0x5f, 0x5f, 0x43, 0x55, 0x44, 0x41, 0x5f, 0x50, 0x52, 0x45, 0x43, 0x5f, 0x53, 0x51, 0x52, 0x54
        /*001b*/ 	.byte	0x00
.L_1:


//--------------------- .nv.constant0.triton_poi_fused__native_batch_norm_legit_no_training_sigmoid_0 --------------------------
	.section	.nv.constant0.triton_poi_fused__native_batch_norm_legit_no_training_sigmoid_0,"a",@progbits
	.sectionflags	@""
	.align	4
.nv.constant0.triton_poi_fused__native_batch_norm_legit_no_training_sigmoid_0:
	.zero		580
